//
// Generated by NVIDIA NVVM Compiler
//
// Compiler Build ID: CL-36424714
// Cuda compilation tools, release 13.0, V13.0.88
// Based on NVVM 20.0.0
//

.version 9.0
.target sm_100
.address_size 64

	// .globl	_Z9cuda_gemmPKfS0_Pfm
// _ZZ9cuda_gemmPKfS0_PfmE3s_a has been demoted
// _ZZ9cuda_gemmPKfS0_PfmE3s_b has been demoted
// _ZZ16count_zero_elemsPKfmPfE1y has been demoted

.visible .entry _Z9cuda_gemmPKfS0_Pfm(
	.param .u64 .ptr .align 1 _Z9cuda_gemmPKfS0_Pfm_param_0,
	.param .u64 .ptr .align 1 _Z9cuda_gemmPKfS0_Pfm_param_1,
	.param .u64 .ptr .align 1 _Z9cuda_gemmPKfS0_Pfm_param_2,
	.param .u64 _Z9cuda_gemmPKfS0_Pfm_param_3
)
{
	.reg .pred 	%p<10>;
	.reg .b32 	%r<76>;
	.reg .b32 	%f<72>;
	.reg .b64 	%rd<43>;
	// demoted variable
	.shared .align 4 .b8 _ZZ9cuda_gemmPKfS0_PfmE3s_a[4096];
	// demoted variable
	.shared .align 4 .b8 _ZZ9cuda_gemmPKfS0_PfmE3s_b[4096];
	ld.param.u64 	%rd19, [_Z9cuda_gemmPKfS0_Pfm_param_0];
	ld.param.u64 	%rd20, [_Z9cuda_gemmPKfS0_Pfm_param_1];
	ld.param.u64 	%rd22, [_Z9cuda_gemmPKfS0_Pfm_param_2];
	ld.param.u64 	%rd21, [_Z9cuda_gemmPKfS0_Pfm_param_3];
	cvta.to.global.u64 	%rd23, %rd22;
	mov.u32 	%r17, %ntid.x;
	cvt.u64.u32 	%rd1, %r17;
	mov.u32 	%r18, %ctaid.x;
	mov.u32 	%r1, %tid.x;
	mad.lo.s32 	%r19, %r18, %r17, %r1;
	cvt.u64.u32 	%rd2, %r19;
	mov.u32 	%r20, %ctaid.y;
	mov.u32 	%r21, %ntid.y;
	mov.u32 	%r2, %tid.y;
	mad.lo.s32 	%r22, %r20, %r21, %r2;
	cvt.u64.u32 	%rd24, %r22;
	mul.lo.s64 	%rd3, %rd21, %rd24;
	add.s64 	%rd25, %rd3, %rd2;
	shl.b64 	%rd26, %rd25, 2;
	add.s64 	%rd4, %rd23, %rd26;
	ld.global.f32 	%f70, [%rd4];
	setp.eq.s64 	%p1, %rd21, 0;
	@%p1 bra 	$L__BB0_14;
	cvt.u32.u64 	%r23, %rd1;
	cvt.u64.u32 	%rd28, %r1;
	add.s64 	%rd5, %rd3, %rd28;
	mul.lo.s32 	%r3, %r2, %r23;
	add.s32 	%r24, %r3, %r1;
	shl.b32 	%r25, %r24, 2;
	mov.u32 	%r26, _ZZ9cuda_gemmPKfS0_PfmE3s_a;
	add.s32 	%r4, %r26, %r25;
	cvt.u64.u32 	%rd6, %r2;
	mov.u32 	%r27, _ZZ9cuda_gemmPKfS0_PfmE3s_b;
	add.s32 	%r5, %r27, %r25;
	and.b32  	%r28, %r23, 7;
	and.b32  	%r6, %r23, 3;
	and.b64  	%rd7, %rd1, 2040;
	add.s32 	%r7, %r28, -1;
	and.b32  	%r8, %r23, 1;
	shl.b32 	%r29, %r1, 2;
	add.s32 	%r9, %r27, %r29;
	shl.b32 	%r10, %r23, 5;
	shl.b32 	%r30, %r3, 2;
	add.s32 	%r31, %r30, %r26;
	add.s32 	%r11, %r31, 16;
	shl.b32 	%r12, %r23, 2;
	cvta.to.global.u64 	%rd8, %rd19;
	cvta.to.global.u64 	%rd9, %rd20;
	mov.b64 	%rd38, 0;
$L__BB0_2:
	cvt.u32.u64 	%r32, %rd1;
	setp.lt.u32 	%p2, %r32, 8;
	add.s64 	%rd30, %rd5, %rd38;
	shl.b64 	%rd31, %rd30, 2;
	add.s64 	%rd32, %rd8, %rd31;
	ld.global.f32 	%f17, [%rd32];
	st.shared.f32 	[%r4], %f17;
	add.s64 	%rd33, %rd38, %rd6;
	mad.lo.s64 	%rd34, %rd33, %rd21, %rd2;
	shl.b64 	%rd35, %rd34, 2;
	add.s64 	%rd36, %rd9, %rd35;
	ld.global.f32 	%f18, [%rd36];
	st.shared.f32 	[%r5], %f18;
	bar.sync 	0;
	mov.b64 	%rd41, 0;
	@%p2 bra 	$L__BB0_5;
	mov.u32 	%r74, %r11;
	mov.u32 	%r75, %r9;
	mov.u64 	%rd39, %rd7;
$L__BB0_4:
	.pragma "nounroll";
	ld.shared.f32 	%f19, [%r74+-16];
	ld.shared.f32 	%f20, [%r75];
	fma.rn.f32 	%f21, %f19, %f20, %f70;
	ld.shared.f32 	%f22, [%r74+-12];
	add.s32 	%r33, %r75, %r12;
	ld.shared.f32 	%f23, [%r33];
	fma.rn.f32 	%f24, %f22, %f23, %f21;
	ld.shared.f32 	%f25, [%r74+-8];
	add.s32 	%r34, %r33, %r12;
	ld.shared.f32 	%f26, [%r34];
	fma.rn.f32 	%f27, %f25, %f26, %f24;
	ld.shared.f32 	%f28, [%r74+-4];
	add.s32 	%r35, %r34, %r12;
	ld.shared.f32 	%f29, [%r35];
	fma.rn.f32 	%f30, %f28, %f29, %f27;
	ld.shared.f32 	%f31, [%r74];
	add.s32 	%r36, %r35, %r12;
	ld.shared.f32 	%f32, [%r36];
	fma.rn.f32 	%f33, %f31, %f32, %f30;
	ld.shared.f32 	%f34, [%r74+4];
	add.s32 	%r37, %r36, %r12;
	ld.shared.f32 	%f35, [%r37];
	fma.rn.f32 	%f36, %f34, %f35, %f33;
	ld.shared.f32 	%f37, [%r74+8];
	add.s32 	%r38, %r37, %r12;
	ld.shared.f32 	%f38, [%r38];
	fma.rn.f32 	%f39, %f37, %f38, %f36;
	ld.shared.f32 	%f40, [%r74+12];
	add.s32 	%r39, %r38, %r12;
	ld.shared.f32 	%f41, [%r39];
	fma.rn.f32 	%f70, %f40, %f41, %f39;
	add.s64 	%rd39, %rd39, -8;
	add.s32 	%r75, %r75, %r10;
	add.s32 	%r74, %r74, 32;
	setp.ne.s64 	%p3, %rd39, 0;
	mov.u64 	%rd41, %rd7;
	@%p3 bra 	$L__BB0_4;
$L__BB0_5:
	and.b64  	%rd37, %rd1, 7;
	setp.eq.s64 	%p4, %rd37, 0;
	@%p4 bra 	$L__BB0_13;
	setp.lt.u32 	%p5, %r7, 3;
	@%p5 bra 	$L__BB0_8;
	cvt.u32.u64 	%r40, %rd1;
	cvt.u32.u64 	%r41, %rd41;
	add.s32 	%r42, %r3, %r41;
	shl.b32 	%r43, %r42, 2;
	mov.u32 	%r44, _ZZ9cuda_gemmPKfS0_PfmE3s_a;
	add.s32 	%r45, %r44, %r43;
	ld.shared.f32 	%f43, [%r45];
	mad.lo.s32 	%r46, %r40, %r41, %r1;
	shl.b32 	%r47, %r46, 2;
	mov.u32 	%r48, _ZZ9cuda_gemmPKfS0_PfmE3s_b;
	add.s32 	%r49, %r48, %r47;
	ld.shared.f32 	%f44, [%r49];
	fma.rn.f32 	%f45, %f43, %f44, %f70;
	ld.shared.f32 	%f46, [%r45+4];
	add.s32 	%r50, %r49, %r12;
	ld.shared.f32 	%f47, [%r50];
	fma.rn.f32 	%f48, %f46, %f47, %f45;
	ld.shared.f32 	%f49, [%r45+8];
	add.s32 	%r51, %r50, %r12;
	ld.shared.f32 	%f50, [%r51];
	fma.rn.f32 	%f51, %f49, %f50, %f48;
	ld.shared.f32 	%f52, [%r45+12];
	add.s32 	%r52, %r51, %r12;
	ld.shared.f32 	%f53, [%r52];
	fma.rn.f32 	%f70, %f52, %f53, %f51;
	add.s64 	%rd41, %rd41, 4;
$L__BB0_8:
	setp.eq.s32 	%p6, %r6, 0;
	@%p6 bra 	$L__BB0_13;
	setp.eq.s32 	%p7, %r6, 1;
	@%p7 bra 	$L__BB0_11;
	cvt.u32.u64 	%r53, %rd1;
	cvt.u32.u64 	%r54, %rd41;
	add.s32 	%r55, %r3, %r54;
	shl.b32 	%r56, %r55, 2;
	mov.u32 	%r57, _ZZ9cuda_gemmPKfS0_PfmE3s_a;
	add.s32 	%r58, %r57, %r56;
	ld.shared.f32 	%f55, [%r58];
	mad.lo.s32 	%r59, %r53, %r54, %r1;
	shl.b32 	%r60, %r59, 2;
	mov.u32 	%r61, _ZZ9cuda_gemmPKfS0_PfmE3s_b;
	add.s32 	%r62, %r61, %r60;
	ld.shared.f32 	%f56, [%r62];
	fma.rn.f32 	%f57, %f55, %f56, %f70;
	ld.shared.f32 	%f58, [%r58+4];
	add.s32 	%r63, %r62, %r12;
	ld.shared.f32 	%f59, [%r63];
	fma.rn.f32 	%f70, %f58, %f59, %f57;
	add.s64 	%rd41, %rd41, 2;
$L__BB0_11:
	setp.eq.s32 	%p8, %r8, 0;
	@%p8 bra 	$L__BB0_13;
	cvt.u32.u64 	%r64, %rd1;
	cvt.u32.u64 	%r65, %rd41;
	add.s32 	%r66, %r3, %r65;
	shl.b32 	%r67, %r66, 2;
	mov.u32 	%r68, _ZZ9cuda_gemmPKfS0_PfmE3s_a;
	add.s32 	%r69, %r68, %r67;
	ld.shared.f32 	%f60, [%r69];
	mad.lo.s32 	%r70, %r64, %r65, %r1;
	shl.b32 	%r71, %r70, 2;
	mov.u32 	%r72, _ZZ9cuda_gemmPKfS0_PfmE3s_b;
	add.s32 	%r73, %r72, %r71;
	ld.shared.f32 	%f61, [%r73];
	fma.rn.f32 	%f70, %f60, %f61, %f70;
$L__BB0_13:
	bar.sync 	0;
	add.s64 	%rd38, %rd38, %rd1;
	setp.lt.u64 	%p9, %rd38, %rd21;
	@%p9 bra 	$L__BB0_2;
$L__BB0_14:
	st.global.f32 	[%rd4], %f70;
	ret;

}
	// .globl	_Z16count_zero_elemsPKfmPf
.visible .entry _Z16count_zero_elemsPKfmPf(
	.param .u64 .ptr .align 1 _Z16count_zero_elemsPKfmPf_param_0,
	.param .u64 _Z16count_zero_elemsPKfmPf_param_1,
	.param .u64 .ptr .align 1 _Z16count_zero_elemsPKfmPf_param_2
)
{
	.reg .pred 	%p<9>;
	.reg .b32 	%r<26>;
	.reg .b32 	%f<8>;
	.reg .b64 	%rd<21>;
	// demoted variable
	.shared .align 4 .b8 _ZZ16count_zero_elemsPKfmPfE1y[4096];
	ld.param.u64 	%rd11, [_Z16count_zero_elemsPKfmPf_param_0];
	ld.param.u64 	%rd12, [_Z16count_zero_elemsPKfmPf_param_1];
	ld.param.u64 	%rd13, [_Z16count_zero_elemsPKfmPf_param_2];
	mov.u32 	%r1, %ntid.x;
	mov.u32 	%r10, %tid.x;
	cvt.u64.u32 	%rd1, %r10;
	setp.le.u64 	%p1, %rd12, %rd1;
	@%p1 bra 	$L__BB1_3;
	mov.u32 	%r11, %ctaid.x;
	cvt.u64.u32 	%rd2, %r11;
	cvt.u64.u32 	%rd3, %r1;
	cvta.to.global.u64 	%rd4, %rd11;
	mov.u32 	%r14, _ZZ16count_zero_elemsPKfmPfE1y;
	mov.u64 	%rd19, %rd1;
$L__BB1_2:
	mad.lo.s64 	%rd14, %rd19, %rd12, %rd2;
	shl.b64 	%rd15, %rd14, 2;
	add.s64 	%rd16, %rd4, %rd15;
	ld.global.f32 	%f1, [%rd16];
	setp.eq.f32 	%p2, %f1, 0f00000000;
	selp.f32 	%f2, 0f3F800000, 0f00000000, %p2;
	cvt.u32.u64 	%r12, %rd19;
	shl.b32 	%r13, %r12, 2;
	add.s32 	%r15, %r14, %r13;
	st.shared.f32 	[%r15], %f2;
	add.s64 	%rd19, %rd19, %rd3;
	setp.lt.u64 	%p3, %rd19, %rd12;
	@%p3 bra 	$L__BB1_2;
$L__BB1_3:
	bar.sync 	0;
	shr.u64 	%rd17, %rd12, 1;
	cvt.u32.u64 	%r24, %rd17;
	setp.lt.s32 	%p4, %r24, 1;
	@%p4 bra 	$L__BB1_9;
	cvt.u32.u64 	%r16, %rd1;
	cvt.u64.u32 	%rd7, %r1;
	shl.b32 	%r3, %r16, 2;
	shl.b32 	%r4, %r1, 2;
	mov.u32 	%r18, _ZZ16count_zero_elemsPKfmPfE1y;
$L__BB1_5:
	cvt.u64.u32 	%rd8, %r24;
	setp.ge.u32 	%p5, %r16, %r24;
	@%p5 bra 	$L__BB1_8;
	cvt.u32.u64 	%r19, %rd8;
	shl.b32 	%r6, %r19, 2;
	mov.u32 	%r25, %r18;
	mov.u64 	%rd20, %rd1;
$L__BB1_7:
	add.s32 	%r20, %r25, %r3;
	add.s32 	%r21, %r20, %r6;
	ld.shared.f32 	%f3, [%r21];
	ld.shared.f32 	%f4, [%r20];
	add.f32 	%f5, %f3, %f4;
	st.shared.f32 	[%r20], %f5;
	add.s64 	%rd20, %rd20, %rd7;
	add.s32 	%r25, %r25, %r4;
	setp.lt.u64 	%p6, %rd20, %rd8;
	@%p6 bra 	$L__BB1_7;
$L__BB1_8:
	cvt.u32.u64 	%r22, %rd8;
	bar.sync 	0;
	shr.u32 	%r24, %r22, 1;
	setp.gt.u32 	%p7, %r22, 1;
	@%p7 bra 	$L__BB1_5;
$L__BB1_9:
	cvt.u32.u64 	%r23, %rd1;
	setp.ne.s32 	%p8, %r23, 0;
	@%p8 bra 	$L__BB1_11;
	ld.shared.f32 	%f6, [_ZZ16count_zero_elemsPKfmPfE1y];
	cvta.to.global.u64 	%rd18, %rd13;
	atom.global.add.f32 	%f7, [%rd18], %f6;
$L__BB1_11:
	ret;

}


// ===== COMPILED SASS (sm_100) =====

	.target	sm_100

	.elftype	@"ET_EXEC"


//--------------------- .note.nv.tkinfo           --------------------------
	.section	.note.nv.tkinfo,"",@"SHT_NOTE"
	.sectionflags	@"SHF_NOTE_NV_TKINFO"
	.tkinfo
        /*0018*/ 	.word	0x00000002
        /*0030*/ 	.string	""
        /*0030*/ 	.string	"ptxas"
        /*0030*/ 	.string	"Cuda compilation tools, release 13.0, V13.0.88"
        /*0030*/ 	.string	"Build cuda_13.0.r13.0/compiler.36424714_0"
        /*0030*/ 	.string	"-arch sm_100 -m 64 "



//--------------------- .note.nv.cuinfo           --------------------------
	.section	.note.nv.cuinfo,"",@"SHT_NOTE"
	.sectionflags	@"SHF_NOTE_NV_CUINFO"
        /*0018*/ 	.short	0x0002
        /*001a*/ 	.short	0x0064
        /*001c*/ 	.short	0x0082
	.zero		2


//--------------------- .nv.info                  --------------------------
	.section	.nv.info,"",@"SHT_CUDA_INFO"
	.align	4


	//----- nvinfo : EIATTR_REGCOUNT
	.align		4
        /*0000*/ 	.byte	0x04, 0x2f
        /*0002*/ 	.short	(.L_1 - .L_0)
	.align		4
.L_0:
        /*0004*/ 	.word	index@(_Z9cuda_gemmPKfS0_Pfm)
        /*0008*/ 	.word	0x00000020


	//----- nvinfo : EIATTR_FRAME_SIZE
	.align		4
.L_1:
        /*000c*/ 	.byte	0x04, 0x11
        /*000e*/ 	.short	(.L_3 - .L_2)
	.align		4
.L_2:
        /*0010*/ 	.word	index@(_Z9cuda_gemmPKfS0_Pfm)
        /*0014*/ 	.word	0x00000000


	//----- nvinfo : EIATTR_REGCOUNT
	.align		4
.L_3:
        /*0018*/ 	.byte	0x04, 0x2f
        /*001a*/ 	.short	(.L_5 - .L_4)
	.align		4
.L_4:
        /*001c*/ 	.word	index@(_Z16count_zero_elemsPKfmPf)
        /*0020*/ 	.word	0x0000000d


	//----- nvinfo : EIATTR_FRAME_SIZE
	.align		4
.L_5:
        /*0024*/ 	.byte	0x04, 0x11
        /*0026*/ 	.short	(.L_7 - .L_6)
	.align		4
.L_6:
        /*0028*/ 	.word	index@(_Z16count_zero_elemsPKfmPf)
        /*002c*/ 	.word	0x00000000


	//----- nvinfo : EIATTR_MIN_STACK_SIZE
	.align		4
.L_7:
        /*0030*/ 	.byte	0x04, 0x12
        /*0032*/ 	.short	(.L_9 - .L_8)
	.align		4
.L_8:
        /*0034*/ 	.word	index@(_Z16count_zero_elemsPKfmPf)
        /*0038*/ 	.word	0x00000000


	//----- nvinfo : EIATTR_MIN_STACK_SIZE
	.align		4
.L_9:
        /*003c*/ 	.byte	0x04, 0x12
        /*003e*/ 	.short	(.L_11 - .L_10)
	.align		4
.L_10:
        /*0040*/ 	.word	index@(_Z9cuda_gemmPKfS0_Pfm)
        /*0044*/ 	.word	0x00000000
.L_11:


//--------------------- .nv.compat                --------------------------
	.section	.nv.compat,"",@"SHT_CUDA_COMPAT_INFO"
	.align	4
        /*0000*/ 	.byte	0x02, 0x09, 0x00, 0x00, 0x02, 0x02, 0x01, 0x00, 0x02, 0x05, 0x05, 0x00, 0x03, 0x07, 0x01, 0x01
        /*0010*/ 	.byte	0x02, 0x03, 0x00, 0x00, 0x02, 0x06, 0x01, 0x00, 0x04, 0x0b, 0x08, 0x00, 0x09, 0x00, 0x00, 0x00
        /*0020*/ 	.byte	0x00, 0x00, 0x00, 0x00


//--------------------- .nv.info._Z16count_zero_elemsPKfmPf --------------------------
	.section	.nv.info._Z16count_zero_elemsPKfmPf,"",@"SHT_CUDA_INFO"
	.sectionflags	@""
	.align	4


	//----- nvinfo : EIATTR_CUDA_API_VERSION
	.align		4
        /*0000*/ 	.byte	0x04, 0x37
        /*0002*/ 	.short	(.L_13 - .L_12)
.L_12:
        /*0004*/ 	.word	0x00000082


	//----- nvinfo : EIATTR_KPARAM_INFO
	.align		4
.L_13:
        /*0008*/ 	.byte	0x04, 0x17
        /*000a*/ 	.short	(.L_15 - .L_14)
.L_14:
        /*000c*/ 	.word	0x00000000
        /*0010*/ 	.short	0x0002
        /*0012*/ 	.short	0x0010
        /*0014*/ 	.byte	0x00, 0xf5, 0x21, 0x00


	//----- nvinfo : EIATTR_KPARAM_INFO
	.align		4
.L_15:
        /*0018*/ 	.byte	0x04, 0x17
        /*001a*/ 	.short	(.L_17 - .L_16)
.L_16:
        /*001c*/ 	.word	0x00000000
        /*0020*/ 	.short	0x0001
        /*0022*/ 	.short	0x0008
        /*0024*/ 	.byte	0x00, 0xf0, 0x21, 0x00


	//----- nvinfo : EIATTR_KPARAM_INFO
	.align		4
.L_17:
        /*0028*/ 	.byte	0x04, 0x17
        /*002a*/ 	.short	(.L_19 - .L_18)
.L_18:
        /*002c*/ 	.word	0x00000000
        /*0030*/ 	.short	0x0000
        /*0032*/ 	.short	0x0000
        /*0034*/ 	.byte	0x00, 0xf5, 0x21, 0x00


	//----- nvinfo : EIATTR_SPARSE_MMA_MASK
	.align		4
.L_19:
        /*0038*/ 	.byte	0x03, 0x50
        /*003a*/ 	.short	0x0000


	//----- nvinfo : EIATTR_MAXREG_COUNT
	.align		4
        /*003c*/ 	.byte	0x03, 0x1b
        /*003e*/ 	.short	0x00ff


	//----- nvinfo : EIATTR_NUM_BARRIERS
	.align		4
        /*0040*/ 	.byte	0x02, 0x4c
        /*0042*/ 	.byte	0x01
	.zero		1


	//----- nvinfo : EIATTR_MERCURY_ISA_VERSION
	.align		4
        /*0044*/ 	.byte	0x03, 0x5f
        /*0046*/ 	.short	0x0101


	//----- nvinfo : EIATTR_VRC_CTA_INIT_COUNT
	.align		4
        /*0048*/ 	.byte	0x02, 0x4a
	.zero		1
	.zero		1


	//----- nvinfo : EIATTR_EXIT_INSTR_OFFSETS
	.align		4
        /*004c*/ 	.byte	0x04, 0x1c
        /*004e*/ 	.short	(.L_21 - .L_20)


	//   ....[0]....
.L_20:
        /*0050*/ 	.word	0x00000420


	//   ....[1]....
        /*0054*/ 	.word	0x00000490


	//----- nvinfo : EIATTR_CRS_STACK_SIZE
	.align		4
.L_21:
        /*0058*/ 	.byte	0x04, 0x1e
        /*005a*/ 	.short	(.L_23 - .L_22)
.L_22:
        /*005c*/ 	.word	0x00000000


	//----- nvinfo : EIATTR_CBANK_PARAM_SIZE
	.align		4
.L_23:
        /*0060*/ 	.byte	0x03, 0x19
        /*0062*/ 	.short	0x0018


	//----- nvinfo : EIATTR_PARAM_CBANK
	.align		4
        /*0064*/ 	.byte	0x04, 0x0a
        /*0066*/ 	.short	(.L_25 - .L_24)
	.align		4
.L_24:
        /*0068*/ 	.word	index@(.nv.constant0._Z16count_zero_elemsPKfmPf)
        /*006c*/ 	.short	0x0380
        /*006e*/ 	.short	0x0018


	//----- nvinfo : EIATTR_SW_WAR
	.align		4
.L_25:
        /*0070*/ 	.byte	0x04, 0x36
        /*0072*/ 	.short	(.L_27 - .L_26)
.L_26:
        /*0074*/ 	.word	0x00000008
.L_27:


//--------------------- .nv.info._Z9cuda_gemmPKfS0_Pfm --------------------------
	.section	.nv.info._Z9cuda_gemmPKfS0_Pfm,"",@"SHT_CUDA_INFO"
	.sectionflags	@""
	.align	4


	//----- nvinfo : EIATTR_CUDA_API_VERSION
	.align		4
        /*0000*/ 	.byte	0x04, 0x37
        /*0002*/ 	.short	(.L_29 - .L_28)
.L_28:
        /*0004*/ 	.word	0x00000082


	//----- nvinfo : EIATTR_KPARAM_INFO
	.align		4
.L_29:
        /*0008*/ 	.byte	0x04, 0x17
        /*000a*/ 	.short	(.L_31 - .L_30)
.L_30:
        /*000c*/ 	.word	0x00000000
        /*0010*/ 	.short	0x0003
        /*0012*/ 	.short	0x0018
        /*0014*/ 	.byte	0x00, 0xf0, 0x21, 0x00


	//----- nvinfo : EIATTR_KPARAM_INFO
	.align		4
.L_31:
        /*0018*/ 	.byte	0x04, 0x17
        /*001a*/ 	.short	(.L_33 - .L_32)
.L_32:
        /*001c*/ 	.word	0x00000000
        /*0020*/ 	.short	0x0002
        /*0022*/ 	.short	0x0010
        /*0024*/ 	.byte	0x00, 0xf5, 0x21, 0x00


	//----- nvinfo : EIATTR_KPARAM_INFO
	.align		4
.L_33:
        /*0028*/ 	.byte	0x04, 0x17
        /*002a*/ 	.short	(.L_35 - .L_34)
.L_34:
        /*002c*/ 	.word	0x00000000
        /*0030*/ 	.short	0x0001
        /*0032*/ 	.short	0x0008
        /*0034*/ 	.byte	0x00, 0xf5, 0x21, 0x00


	//----- nvinfo : EIATTR_KPARAM_INFO
	.align		4
.L_35:
        /*0038*/ 	.byte	0x04, 0x17
        /*003a*/ 	.short	(.L_37 - .L_36)
.L_36:
        /*003c*/ 	.word	0x00000000
        /*0040*/ 	.short	0x0000
        /*0042*/ 	.short	0x0000
        /*0044*/ 	.byte	0x00, 0xf5, 0x21, 0x00


	//----- nvinfo : EIATTR_SPARSE_MMA_MASK
	.align		4
.L_37:
        /*0048*/ 	.byte	0x03, 0x50
        /*004a*/ 	.short	0x0000


	//----- nvinfo : EIATTR_MAXREG_COUNT
	.align		4
        /*004c*/ 	.byte	0x03, 0x1b
        /*004e*/ 	.short	0x00ff


	//----- nvinfo : EIATTR_NUM_BARRIERS
	.align		4
        /*0050*/ 	.byte	0x02, 0x4c
        /*0052*/ 	.byte	0x01
	.zero		1


	//----- nvinfo : EIATTR_MERCURY_ISA_VERSION
	.align		4
        /*0054*/ 	.byte	0x03, 0x5f
        /*0056*/ 	.short	0x0101


	//----- nvinfo : EIATTR_VRC_CTA_INIT_COUNT
	.align		4
        /*0058*/ 	.byte	0x02, 0x4a
	.zero		1
	.zero		1


	//----- nvinfo : EIATTR_EXIT_INSTR_OFFSETS
	.align		4
        /*005c*/ 	.byte	0x04, 0x1c
        /*005e*/ 	.short	(.L_39 - .L_38)


	//   ....[0]....
.L_38:
        /*0060*/ 	.word	0x00000b30


	//----- nvinfo : EIATTR_CBANK_PARAM_SIZE
	.align		4
.L_39:
        /*0064*/ 	.byte	0x03, 0x19
        /*0066*/ 	.short	0x0020


	//----- nvinfo : EIATTR_PARAM_CBANK
	.align		4
        /*0068*/ 	.byte	0x04, 0x0a
        /*006a*/ 	.short	(.L_41 - .L_40)
	.align		4
.L_40:
        /*006c*/ 	.word	index@(.nv.constant0._Z9cuda_gemmPKfS0_Pfm)
        /*0070*/ 	.short	0x0380
        /*0072*/ 	.short	0x0020


	//----- nvinfo : EIATTR_SW_WAR
	.align		4
.L_41:
        /*0074*/ 	.byte	0x04, 0x36
        /*0076*/ 	.short	(.L_43 - .L_42)
.L_42:
        /*0078*/ 	.word	0x00000008
.L_43:


//--------------------- .nv.callgraph             --------------------------
	.section	.nv.callgraph,"",@"SHT_CUDA_CALLGRAPH"
	.align	4
	.sectionentsize	8
	.align		4
        /*0000*/ 	.word	0x00000000
	.align		4
        /*0004*/ 	.word	0xffffffff
	.align		4
        /*0008*/ 	.word	0x00000000
	.align		4
        /*000c*/ 	.word	0xfffffffe
	.align		4
        /*0010*/ 	.word	0x00000000
	.align		4
        /*0014*/ 	.word	0xfffffffd
	.align		4
        /*0018*/ 	.word	0x00000000
	.align		4
        /*001c*/ 	.word	0xfffffffc


//--------------------- .text._Z16count_zero_elemsPKfmPf --------------------------
	.section	.text._Z16count_zero_elemsPKfmPf,"ax",@progbits
	.align	128
        .global         _Z16count_zero_elemsPKfmPf
        .type           _Z16count_zero_elemsPKfmPf,@function
        .size           _Z16count_zero_elemsPKfmPf,(.L_x_17 - _Z16count_zero_elemsPKfmPf)
        .other          _Z16count_zero_elemsPKfmPf,@"STO_CUDA_ENTRY STV_DEFAULT"
_Z16count_zero_elemsPKfmPf:
.text._Z16count_zero_elemsPKfmPf:
[----:B------:R-:W-:Y:S01]  /*0000*/  LDC R1, c[0x0][0x37c] ;  /* 0x0000df00ff017b82 */ /* 0x000fe20000000800 */
[----:B------:R-:W0:Y:S01]  /*0010*/  S2R R0, SR_TID.X ;  /* 0x0000000000007919 */ /* 0x000e220000002100 */
[----:B------:R-:W0:Y:S06]  /*0020*/  LDCU.64 UR4, c[0x0][0x388] ;  /* 0x00007100ff0477ac */ /* 0x000e2c0008000a00 */
[----:B------:R-:W1:Y:S01]  /*0030*/  LDC R2, c[0x0][0x360] ;  /* 0x0000d800ff027b82 */ /* 0x000e620000000800 */
[----:B------:R-:W-:Y:S01]  /*0040*/  BSSY.RECONVERGENT B0, `(.L_x_0) ;  /* 0x000001d000007945 */ /* 0x000fe20003800200 */
[----:B------:R-:W2:Y:S01]  /*0050*/  LDCU.64 UR8, c[0x0][0x358] ;  /* 0x00006b00ff0877ac */ /* 0x000ea20008000a00 */
[----:B------:R-:W3:Y:S01]  /*0060*/  LDCU.64 UR6, c[0x0][0x380] ;  /* 0x00007000ff0677ac */ /* 0x000ee20008000a00 */
[----:B0-----:R-:W-:-:S04]  /*0070*/  ISETP.GE.U32.AND P0, PT, R0, UR4, PT ;  /* 0x0000000400007c0c */ /* 0x001fc8000bf06070 */
[----:B------:R-:W-:-:S13]  /*0080*/  ISETP.GE.U32.AND.EX P0, PT, RZ, UR5, PT, P0 ;  /* 0x00000005ff007c0c */ /* 0x000fda000bf06100 */
[----:B--23--:R-:W-:Y:S05]  /*0090*/  @P0 BRA `(.L_x_1) ;  /* 0x00000000005c0947 */ /* 0x00cfea0003800000 */
[----:B------:R-:W0:Y:S01]  /*00a0*/  S2R R4, SR_CgaCtaId ;  /* 0x0000000000047919 */ /* 0x000e220000008800 */
[----:B------:R-:W-:Y:S01]  /*00b0*/  MOV R3, 0x400 ;  /* 0x0000040000037802 */ /* 0x000fe20000000f00 */
[----:B------:R-:W-:Y:S01]  /*00c0*/  IMAD.MOV.U32 R9, RZ, RZ, R0 ;  /* 0x000000ffff097224 */ /* 0x000fe200078e0000 */
[----:B------:R-:W2:Y:S01]  /*00d0*/  S2R R8, SR_CTAID.X ;  /* 0x0000000000087919 */ /* 0x000ea20000002500 */
[----:B------:R-:W-:Y:S01]  /*00e0*/  IMAD.MOV.U32 R10, RZ, RZ, RZ ;  /* 0x000000ffff0a7224 */ /* 0x000fe200078e00ff */
[----:B0-----:R-:W-:-:S07]  /*00f0*/  LEA R3, R4, R3, 0x18 ;  /* 0x0000000304037211 */ /* 0x001fce00078ec0ff */
.L_x_2:
[----:B------:R-:W-:Y:S02]  /*0100*/  IMAD R6, R10, UR4, RZ ;  /* 0x000000040a067c24 */ /* 0x000fe4000f8e02ff */
[----:B0-2---:R-:W-:Y:S02]  /*0110*/  IMAD.MOV.U32 R4, RZ, RZ, R8 ;  /* 0x000000ffff047224 */ /* 0x005fe400078e0008 */
[----:B------:R-:W-:Y:S02]  /*0120*/  IMAD.MOV.U32 R5, RZ, RZ, RZ ;  /* 0x000000ffff057224 */ /* 0x000fe400078e00ff */
[C---:B------:R-:W-:Y:S02]  /*0130*/  IMAD R7, R9.reuse, UR5, R6 ;  /* 0x0000000509077c24 */ /* 0x040fe4000f8e0206 */
[----:B------:R-:W-:-:S04]  /*0140*/  IMAD.WIDE.U32 R4, R9, UR4, R4 ;  /* 0x0000000409047c25 */ /* 0x000fc8000f8e0004 */
[----:B------:R-:W-:Y:S01]  /*0150*/  IMAD.IADD R5, R5, 0x1, R7 ;  /* 0x0000000105057824 */ /* 0x000fe200078e0207 */
[----:B------:R-:W-:-:S04]  /*0160*/  LEA R6, P0, R4, UR6, 0x2 ;  /* 0x0000000604067c11 */ /* 0x000fc8000f8010ff */
[----:B------:R-:W-:-:S05]  /*0170*/  LEA.HI.X R7, R4, UR7, R5, 0x2, P0 ;  /* 0x0000000704077c11 */ /* 0x000fca00080f1405 */
[----:B------:R-:W2:Y:S01]  /*0180*/  LDG.E R6, desc[UR8][R6.64] ;  /* 0x0000000806067981 */ /* 0x000ea2000c1e1900 */
[----:B------:R-:W-:Y:S01]  /*0190*/  IMAD R5, R9, 0x4, R3 ;  /* 0x0000000409057824 */ /* 0x000fe200078e0203 */
[----:B-1----:R-:W-:-:S05]  /*01a0*/  IADD3 R9, P0, PT, R2, R9, RZ ;  /* 0x0000000902097210 */ /* 0x002fca0007f1e0ff */
[----:B------:R-:W-:Y:S01]  /*01b0*/  IMAD.X R10, RZ, RZ, R10, P0 ;  /* 0x000000ffff0a7224 */ /* 0x000fe200000e060a */
[----:B------:R-:W-:-:S04]  /*01c0*/  ISETP.GE.U32.AND P0, PT, R9, UR4, PT ;  /* 0x0000000409007c0c */ /* 0x000fc8000bf06070 */
[----:B------:R-:W-:Y:S02]  /*01d0*/  ISETP.GE.U32.AND.EX P0, PT, R10, UR5, PT, P0 ;  /* 0x000000050a007c0c */ /* 0x000fe4000bf06100 */
[----:B--2---:R-:W-:-:S05]  /*01e0*/  FSET.BF.EQ.AND R4, R6, RZ, PT ;  /* 0x000000ff0604720a */ /* 0x004fca0003802000 */
[----:B------:R0:W-:Y:S06]  /*01f0*/  STS [R5], R4 ;  /* 0x0000000405007388 */ /* 0x0001ec0000000800 */
[----:B------:R-:W-:Y:S05]  /*0200*/  @!P0 BRA `(.L_x_2) ;  /* 0xfffffffc00bc8947 */ /* 0x000fea000383ffff */
.L_x_1:
[----:B------:R-:W-:Y:S05]  /*0210*/  BSYNC.RECONVERGENT B0 ;  /* 0x0000000000007941 */ /* 0x000fea0003800200 */
.L_x_0:
[----:B------:R-:W-:Y:S01]  /*0220*/  BAR.SYNC.DEFER_BLOCKING 0x0 ;  /* 0x0000000000007b1d */ /* 0x000fe20000010000 */
[----:B------:R-:W-:-:S04]  /*0230*/  USHF.R.U64 UR4, UR4, 0x1, UR5 ;  /* 0x0000000104047899 */ /* 0x000fc80008001205 */
[----:B------:R-:W-:-:S09]  /*0240*/  UISETP.GE.AND UP0, UPT, UR4, 0x1, UPT ;  /* 0x000000010400788c */ /* 0x000fd2000bf06270 */
[----:B------:R-:W-:Y:S05]  /*0250*/  BRA.U !UP0, `(.L_x_3) ;  /* 0x00000001086c7547 */ /* 0x000fea000b800000 */
[----:B------:R-:W2:Y:S01]  /*0260*/  S2UR UR6, SR_CgaCtaId ;  /* 0x00000000000679c3 */ /* 0x000ea20000008800 */
[----:B------:R-:W-:Y:S01]  /*0270*/  MOV R3, UR4 ;  /* 0x0000000400037c02 */ /* 0x000fe20008000f00 */
[----:B------:R-:W-:Y:S02]  /*0280*/  UMOV UR5, 0x400 ;  /* 0x0000040000057882 */ /* 0x000fe40000000000 */
[----:B--2---:R-:W-:-:S12]  /*0290*/  ULEA UR5, UR6, UR5, 0x18 ;  /* 0x0000000506057291 */ /* 0x004fd8000f8ec0ff */
.L_x_7:
[----:B------:R-:W-:Y:S01]  /*02a0*/  ISETP.GE.U32.AND P0, PT, R0, R3, PT ;  /* 0x000000030000720c */ /* 0x000fe20003f06070 */
[----:B------:R-:W-:-:S12]  /*02b0*/  BSSY.RECONVERGENT B0, `(.L_x_4) ;  /* 0x0000011000007945 */ /* 0x000fd80003800200 */
[----:B--2---:R-:W-:Y:S05]  /*02c0*/  @P0 BRA `(.L_x_5) ;  /* 0x00000000003c0947 */ /* 0x004fea0003800000 */
[----:B0-----:R-:W-:Y:S02]  /*02d0*/  IMAD.U32 R5, RZ, RZ, UR5 ;  /* 0x00000005ff057e24 */ /* 0x001fe4000f8e00ff */
[----:B------:R-:W-:Y:S02]  /*02e0*/  IMAD.MOV.U32 R8, RZ, RZ, R0 ;  /* 0x000000ffff087224 */ /* 0x000fe400078e0000 */
[----:B------:R-:W-:-:S07]  /*02f0*/  IMAD.MOV.U32 R9, RZ, RZ, RZ ;  /* 0x000000ffff097224 */ /* 0x000fce00078e00ff */
.L_x_6:
[--C-:B--2---:R-:W-:Y:S01]  /*0300*/  IMAD R4, R0, 0x4, R5.reuse ;  /* 0x0000000400047824 */ /* 0x104fe200078e0205 */
[C---:B-1----:R-:W-:Y:S01]  /*0310*/  IADD3 R8, P0, PT, R2.reuse, R8, RZ ;  /* 0x0000000802087210 */ /* 0x042fe20007f1e0ff */
[----:B------:R-:W-:-:S03]  /*0320*/  IMAD R5, R2, 0x4, R5 ;  /* 0x0000000402057824 */ /* 0x000fc600078e0205 */
[----:B------:R-:W-:Y:S01]  /*0330*/  LEA R6, R3, R4, 0x2 ;  /* 0x0000000403067211 */ /* 0x000fe200078e10ff */
[----:B------:R-:W-:Y:S01]  /*0340*/  LDS R7, [R4] ;  /* 0x0000000004077984 */ /* 0x000fe20000000800 */
[----:B------:R-:W-:Y:S01]  /*0350*/  IMAD.X R9, RZ, RZ, R9, P0 ;  /* 0x000000ffff097224 */ /* 0x000fe200000e0609 */
[----:B------:R-:W-:-:S03]  /*0360*/  ISETP.GE.U32.AND P0, PT, R8, R3, PT ;  /* 0x000000030800720c */ /* 0x000fc60003f06070 */
[----:B------:R-:W0:Y:S01]  /*0370*/  LDS R6, [R6] ;  /* 0x0000000006067984 */ /* 0x000e220000000800 */
[----:B------:R-:W-:Y:S01]  /*0380*/  ISETP.GE.U32.AND.EX P0, PT, R9, RZ, PT, P0 ;  /* 0x000000ff0900720c */ /* 0x000fe20003f06100 */
[----:B0-----:R-:W-:-:S05]  /*0390*/  FADD R7, R6, R7 ;  /* 0x0000000706077221 */ /* 0x001fca0000000000 */
[----:B------:R2:W-:Y:S07]  /*03a0*/  STS [R4], R7 ;  /* 0x0000000704007388 */ /* 0x0005ee0000000800 */
[----:B------:R-:W-:Y:S05]  /*03b0*/  @!P0 BRA `(.L_x_6) ;  /* 0xfffffffc00d08947 */ /* 0x000fea000383ffff */
.L_x_5:
[----:B------:R-:W-:Y:S05]  /*03c0*/  BSYNC.RECONVERGENT B0 ;  /* 0x0000000000007941 */ /* 0x000fea0003800200 */
.L_x_4:
[----:B------:R-:W-:Y:S01]  /*03d0*/  BAR.SYNC.DEFER_BLOCKING 0x0 ;  /* 0x0000000000007b1d */ /* 0x000fe20000010000 */
[----:B------:R-:W-:Y:S02]  /*03e0*/  ISETP.GT.U32.AND P0, PT, R3, 0x1, PT ;  /* 0x000000010300780c */ /* 0x000fe40003f04070 */
[----:B------:R-:W-:-:S11]  /*03f0*/  SHF.R.U32.HI R3, RZ, 0x1, R3 ;  /* 0x00000001ff037819 */ /* 0x000fd60000011603 */
[----:B------:R-:W-:Y:S05]  /*0400*/  @P0 BRA `(.L_x_7) ;  /* 0xfffffffc00a40947 */ /* 0x000fea000383ffff */
.L_x_3:
[----:B------:R-:W-:-:S13]  /*0410*/  ISETP.NE.AND P0, PT, R0, RZ, PT ;  /* 0x000000ff0000720c */ /* 0x000fda0003f05270 */
[----:B------:R-:W-:Y:S05]  /*0420*/  @P0 EXIT ;  /* 0x000000000000094d */ /* 0x000fea0003800000 */
[----:B------:R-:W3:Y:S01]  /*0430*/  S2UR UR5, SR_CgaCtaId ;  /* 0x00000000000579c3 */ /* 0x000ee20000008800 */
[----:B------:R-:W-:-:S07]  /*0440*/  UMOV UR4, 0x400 ;  /* 0x0000040000047882 */ /* 0x000fce0000000000 */
[----:B-1----:R-:W1:Y:S01]  /*0450*/  LDC.64 R2, c[0x0][0x390] ;  /* 0x0000e400ff027b82 */ /* 0x002e620000000a00 */
[----:B---3--:R-:W-:-:S09]  /*0460*/  ULEA UR4, UR5, UR4, 0x18 ;  /* 0x0000000405047291 */ /* 0x008fd2000f8ec0ff */
[----:B0-----:R-:W1:Y:S04]  /*0470*/  LDS R5, [UR4] ;  /* 0x00000004ff057984 */ /* 0x001e680008000800 */
[----:B-1----:R-:W-:Y:S01]  /*0480*/  REDG.E.ADD.F32.FTZ.RN.STRONG.GPU desc[UR8][R2.64], R5 ;  /* 0x00000005020079a6 */ /* 0x002fe2000c12f308 */
[----:B------:R-:W-:Y:S05]  /*0490*/  EXIT ;  /* 0x000000000000794d */ /* 0x000fea0003800000 */
.L_x_8:
[----:B------:R-:W-:-:S00]  /*04a0*/  BRA `(.L_x_8) ;  /* 0xfffffffc00fc7947 */ /* 0x000fc0000383ffff */
[----:B------:R-:W-:-:S00]  /*04b0*/  NOP ;  /* 0x0000000000007918 */ /* 0x000fc00000000000 */
        /* <DEDUP_REMOVED lines=12> */
.L_x_17:


//--------------------- .text._Z9cuda_gemmPKfS0_Pfm --------------------------
	.section	.text._Z9cuda_gemmPKfS0_Pfm,"ax",@progbits
	.align	128
        .global         _Z9cuda_gemmPKfS0_Pfm
        .type           _Z9cuda_gemmPKfS0_Pfm,@function
        .size           _Z9cuda_gemmPKfS0_Pfm,(.L_x_18 - _Z9cuda_gemmPKfS0_Pfm)
        .other          _Z9cuda_gemmPKfS0_Pfm,@"STO_CUDA_ENTRY STV_DEFAULT"
_Z9cuda_gemmPKfS0_Pfm:
.text._Z9cuda_gemmPKfS0_Pfm:
[----:B------:R-:W-:Y:S01]  /*0000*/  LDC R1, c[0x0][0x37c] ;  /* 0x0000df00ff017b82 */ /* 0x000fe20000000800 */
[----:B------:R-:W0:Y:S07]  /*0010*/  S2R R8, SR_TID.X ;  /* 0x0000000000087919 */ /* 0x000e2e0000002100 */
[----:B------:R-:W0:Y:S01]  /*0020*/  LDC R27, c[0x0][0x360] ;  /* 0x0000d800ff1b7b82 */ /* 0x000e220000000800 */
[----:B------:R-:W1:Y:S01]  /*0030*/  LDCU.128 UR12, c[0x0][0x390] ;  /* 0x00007200ff0c77ac */ /* 0x000e620008000c00 */
[----:B------:R-:W-:Y:S01]  /*0040*/  IMAD.MOV.U32 R7, RZ, RZ, RZ ;  /* 0x000000ffff077224 */ /* 0x000fe200078e00ff */
[----:B------:R-:W2:Y:S01]  /*0050*/  S2R R24, SR_TID.Y ;  /* 0x0000000000187919 */ /* 0x000ea20000002200 */
[----:B------:R-:W3:Y:S04]  /*0060*/  LDCU.64 UR8, c[0x0][0x358] ;  /* 0x00006b00ff0877ac */ /* 0x000ee80008000a00 */
[----:B------:R-:W0:Y:S08]  /*0070*/  S2UR UR4, SR_CTAID.X ;  /* 0x00000000000479c3 */ /* 0x000e300000002500 */
[----:B------:R-:W2:Y:S08]  /*0080*/  S2UR UR5, SR_CTAID.Y ;  /* 0x00000000000579c3 */ /* 0x000eb00000002600 */
[----:B------:R-:W2:Y:S01]  /*0090*/  LDC R11, c[0x0][0x364] ;  /* 0x0000d900ff0b7b82 */ /* 0x000ea20000000800 */
[----:B0-----:R-:W-:-:S02]  /*00a0*/  IMAD R6, R27, UR4, R8 ;  /* 0x000000041b067c24 */ /* 0x001fc4000f8e0208 */
[----:B--2---:R-:W-:-:S04]  /*00b0*/  IMAD R11, R11, UR5, R24 ;  /* 0x000000050b0b7c24 */ /* 0x004fc8000f8e0218 */
[----:B-1----:R-:W-:-:S04]  /*00c0*/  IMAD.WIDE.U32 R2, R11, UR14, R6 ;  /* 0x0000000e0b027c25 */ /* 0x002fc8000f8e0006 */
[----:B------:R-:W-:Y:S01]  /*00d0*/  IMAD R19, R11, UR15, RZ ;  /* 0x0000000f0b137c24 */ /* 0x000fe2000f8e02ff */
[----:B------:R-:W-:-:S03]  /*00e0*/  LEA R4, P0, R2, UR12, 0x2 ;  /* 0x0000000c02047c11 */ /* 0x000fc6000f8010ff */
[----:B------:R-:W-:-:S05]  /*00f0*/  IMAD.IADD R3, R3, 0x1, R19 ;  /* 0x0000000103037824 */ /* 0x000fca00078e0213 */
[----:B------:R-:W-:-:S05]  /*0100*/  LEA.HI.X R5, R2, UR13, R3, 0x2, P0 ;  /* 0x0000000d02057c11 */ /* 0x000fca00080f1403 */
[----:B---3--:R0:W5:Y:S01]  /*0110*/  LDG.E R25, desc[UR8][R4.64] ;  /* 0x0000000804197981 */ /* 0x008162000c1e1900 */
[----:B------:R-:W-:-:S04]  /*0120*/  UISETP.NE.U32.AND UP0, UPT, UR14, URZ, UPT ;  /* 0x000000ff0e00728c */ /* 0x000fc8000bf05070 */
[----:B------:R-:W-:-:S09]  /*0130*/  UISETP.NE.AND.EX UP0, UPT, UR15, URZ, UPT, UP0 ;  /* 0x000000ff0f00728c */ /* 0x000fd2000bf05300 */
[----:B0-----:R-:W-:Y:S05]  /*0140*/  BRA.U !UP0, `(.L_x_9) ;  /* 0x0000000908747547 */ /* 0x001fea000b800000 */
[----:B------:R-:W0:Y:S01]  /*0150*/  S2UR UR6, SR_CgaCtaId ;  /* 0x00000000000679c3 */ /* 0x000e220000008800 */
[----:B------:R-:W-:Y:S01]  /*0160*/  UMOV UR4, 0x400 ;  /* 0x0000040000047882 */ /* 0x000fe20000000000 */
[C---:B------:R-:W-:Y:S01]  /*0170*/  IMAD R23, R27.reuse, R24, RZ ;  /* 0x000000181b177224 */ /* 0x040fe200078e02ff */
[----:B------:R-:W-:Y:S01]  /*0180*/  UIADD3 UR5, UPT, UPT, UR4, 0x1000, URZ ;  /* 0x0000100004057890 */ /* 0x000fe2000fffe0ff */
[C---:B------:R-:W-:Y:S01]  /*0190*/  LOP3.LUT R0, R27.reuse, 0x7, RZ, 0xc0, !PT ;  /* 0x000000071b007812 */ /* 0x040fe200078ec0ff */
[----:B------:R-:W-:Y:S01]  /*01a0*/  IMAD.MOV.U32 R9, RZ, RZ, RZ ;  /* 0x000000ffff097224 */ /* 0x000fe200078e00ff */
[----:B------:R-:W-:Y:S01]  /*01b0*/  LOP3.LUT R26, R27, 0x3, RZ, 0xc0, !PT ;  /* 0x000000031b1a7812 */ /* 0x000fe200078ec0ff */
[--C-:B------:R-:W-:Y:S01]  /*01c0*/  IMAD.IADD R17, R23, 0x1, R8.reuse ;  /* 0x0000000117117824 */ /* 0x100fe200078e0208 */
[----:B------:R-:W-:Y:S01]  /*01d0*/  IADD3 R0, PT, PT, R0, -0x1, RZ ;  /* 0xffffffff00007810 */ /* 0x000fe20007ffe0ff */
[----:B------:R-:W-:Y:S01]  /*01e0*/  IMAD.WIDE.U32 R2, R11, UR14, R8 ;  /* 0x0000000e0b027c25 */ /* 0x000fe2000f8e0008 */
[----:B------:R-:W-:-:S02]  /*01f0*/  LOP3.LUT R22, R27, 0x7f8, RZ, 0xc0, !PT ;  /* 0x000007f81b167812 */ /* 0x000fc400078ec0ff */
[----:B------:R-:W-:Y:S02]  /*0200*/  CS2R R20, SRZ ;  /* 0x0000000000147805 */ /* 0x000fe4000001ff00 */
[----:B------:R-:W-:Y:S02]  /*0210*/  ISETP.GE.U32.AND P2, PT, R0, 0x3, PT ;  /* 0x000000030000780c */ /* 0x000fe40003f46070 */
[----:B------:R-:W-:Y:S01]  /*0220*/  IADD3 R19, PT, PT, R19, R3, RZ ;  /* 0x0000000313137210 */ /* 0x000fe20007ffe0ff */
[----:B0-----:R-:W-:Y:S02]  /*0230*/  ULEA UR4, UR6, UR4, 0x18 ;  /* 0x0000000406047291 */ /* 0x001fe4000f8ec0ff */
[----:B------:R-:W-:-:S04]  /*0240*/  ULEA UR5, UR6, UR5, 0x18 ;  /* 0x0000000506057291 */ /* 0x000fc8000f8ec0ff */
[----:B------:R-:W-:Y:S02]  /*0250*/  LEA R16, R23, UR4, 0x2 ;  /* 0x0000000417107c11 */ /* 0x000fe4000f8e10ff */
[C---:B------:R-:W-:Y:S02]  /*0260*/  LEA R18, R17.reuse, UR4, 0x2 ;  /* 0x0000000411127c11 */ /* 0x040fe4000f8e10ff */
[----:B------:R-:W-:Y:S01]  /*0270*/  LEA R17, R17, UR5, 0x2 ;  /* 0x0000000511117c11 */ /* 0x000fe2000f8e10ff */
[----:B------:R-:W-:Y:S01]  /*0280*/  VIADD R16, R16, 0x10 ;  /* 0x0000001010107836 */ /* 0x000fe20000000000 */
[----:B------:R-:W-:-:S07]  /*0290*/  LEA R0, R8, UR5, 0x2 ;  /* 0x0000000508007c11 */ /* 0x000fce000f8e10ff */
.L_x_15:
[----:B0-----:R-:W0:Y:S01]  /*02a0*/  LDCU.64 UR10, c[0x0][0x398] ;  /* 0x00007300ff0a77ac */ /* 0x001e220008000a00 */
[----:B------:R-:W-:Y:S01]  /*02b0*/  IADD3 R15, P0, PT, R24, R21, RZ ;  /* 0x00000015180f7210 */ /* 0x000fe20007f1e0ff */
[----:B------:R-:W-:Y:S01]  /*02c0*/  IMAD.MOV.U32 R11, RZ, RZ, RZ ;  /* 0x000000ffff0b7224 */ /* 0x000fe200078e00ff */
[----:B------:R-:W1:Y:S03]  /*02d0*/  LDCU.128 UR4, c[0x0][0x380] ;  /* 0x00007000ff0477ac */ /* 0x000e660008000c00 */
[----:B------:R-:W-:Y:S01]  /*02e0*/  IMAD.X R10, RZ, RZ, R20, P0 ;  /* 0x000000ffff0a7224 */ /* 0x000fe200000e0614 */
[----:B------:R-:W-:-:S05]  /*02f0*/  IADD3 R13, P0, PT, R21, R2, RZ ;  /* 0x00000002150d7210 */ /* 0x000fca0007f1e0ff */
[----:B------:R-:W-:Y:S02]  /*0300*/  IMAD.X R14, R20, 0x1, R19, P0 ;  /* 0x00000001140e7824 */ /* 0x000fe400000e0613 */
[----:B0-----:R-:W-:Y:S01]  /*0310*/  IMAD R12, R10, UR10, RZ ;  /* 0x0000000a0a0c7c24 */ /* 0x001fe2000f8e02ff */
[----:B------:R-:W-:-:S05]  /*0320*/  MOV R10, R6 ;  /* 0x00000006000a7202 */ /* 0x000fca0000000f00 */
[----:B------:R-:W-:-:S04]  /*0330*/  IMAD.WIDE.U32 R10, R15, UR10, R10 ;  /* 0x0000000a0f0a7c25 */ /* 0x000fc8000f8e000a */
[----:B------:R-:W-:Y:S01]  /*0340*/  IMAD R15, R15, UR11, R12 ;  /* 0x0000000b0f0f7c24 */ /* 0x000fe2000f8e020c */
[----:B-1----:R-:W-:-:S04]  /*0350*/  LEA R12, P1, R13, UR4, 0x2 ;  /* 0x000000040d0c7c11 */ /* 0x002fc8000f8210ff */
[----:B------:R-:W-:Y:S02]  /*0360*/  LEA.HI.X R13, R13, UR5, R14, 0x2, P1 ;  /* 0x000000050d0d7c11 */ /* 0x000fe400088f140e */
[----:B------:R-:W-:Y:S02]  /*0370*/  IADD3 R11, PT, PT, R11, R15, RZ ;  /* 0x0000000f0b0b7210 */ /* 0x000fe40007ffe0ff */
[C---:B------:R-:W-:Y:S02]  /*0380*/  LEA R14, P0, R10.reuse, UR6, 0x2 ;  /* 0x000000060a0e7c11 */ /* 0x040fe4000f8010ff */
[----:B------:R-:W2:Y:S02]  /*0390*/  LDG.E R13, desc[UR8][R12.64] ;  /* 0x000000080c0d7981 */ /* 0x000ea4000c1e1900 */
[----:B------:R-:W-:-:S05]  /*03a0*/  LEA.HI.X R15, R10, UR7, R11, 0x2, P0 ;  /* 0x000000070a0f7c11 */ /* 0x000fca00080f140b */
[----:B------:R-:W3:Y:S01]  /*03b0*/  LDG.E R14, desc[UR8][R14.64] ;  /* 0x000000080e0e7981 */ /* 0x000ee2000c1e1900 */
[C---:B------:R-:W-:Y:S02]  /*03c0*/  ISETP.GE.U32.AND P1, PT, R27.reuse, 0x8, PT ;  /* 0x000000081b00780c */ /* 0x040fe40003f26070 */
[----:B------:R-:W-:-:S05]  /*03d0*/  IADD3 R21, P0, PT, R27, R21, RZ ;  /* 0x000000151b157210 */ /* 0x000fca0007f1e0ff */
[----:B------:R-:W-:Y:S01]  /*03e0*/  IMAD.X R20, RZ, RZ, R20, P0 ;  /* 0x000000ffff147224 */ /* 0x000fe200000e0614 */
[----:B------:R-:W-:Y:S01]  /*03f0*/  ISETP.GE.U32.AND P0, PT, R21, UR10, PT ;  /* 0x0000000a15007c0c */ /* 0x000fe2000bf06070 */
[----:B------:R-:W-:-:S03]  /*0400*/  IMAD.MOV.U32 R10, RZ, RZ, RZ ;  /* 0x000000ffff0a7224 */ /* 0x000fc600078e00ff */
[----:B------:R-:W-:Y:S01]  /*0410*/  ISETP.GE.U32.AND.EX P0, PT, R20, UR11, PT, P0 ;  /* 0x0000000b14007c0c */ /* 0x000fe2000bf06100 */
[----:B--2---:R0:W-:Y:S04]  /*0420*/  STS [R18], R13 ;  /* 0x0000000d12007388 */ /* 0x0041e80000000800 */
[----:B---3--:R0:W-:Y:S01]  /*0430*/  STS [R17], R14 ;  /* 0x0000000e11007388 */ /* 0x0081e20000000800 */
[----:B------:R-:W-:Y:S06]  /*0440*/  BAR.SYNC.DEFER_BLOCKING 0x0 ;  /* 0x0000000000007b1d */ /* 0x000fec0000010000 */
[----:B------:R-:W-:Y:S05]  /*0450*/  @!P1 BRA `(.L_x_10) ;  /* 0x0000000000ac9947 */ /* 0x000fea0003800000 */
[----:B------:R-:W-:Y:S01]  /*0460*/  MOV R11, R16 ;  /* 0x00000010000b7202 */ /* 0x000fe20000000f00 */
[----:B------:R-:W-:Y:S01]  /*0470*/  IMAD.MOV.U32 R10, RZ, RZ, R0 ;  /* 0x000000ffff0a7224 */ /* 0x000fe200078e0000 */
[----:B0-----:R-:W-:Y:S01]  /*0480*/  MOV R13, R22 ;  /* 0x00000016000d7202 */ /* 0x001fe20000000f00 */
[----:B------:R-:W-:-:S07]  /*0490*/  IMAD.MOV.U32 R12, RZ, RZ, RZ ;  /* 0x000000ffff0c7224 */ /* 0x000fce00078e00ff */
.L_x_11:
[----:B------:R-:W-:Y:S01]  /*04a0*/  LDS R28, [R11+-0x10] ;  /* 0xfffff0000b1c7984 */ /* 0x000fe20000000800 */
[----:B------:R-:W-:Y:S02]  /*04b0*/  LEA R14, R27, R10, 0x2 ;  /* 0x0000000a1b0e7211 */ /* 0x000fe400078e10ff */
[----:B------:R-:W-:Y:S01]  /*04c0*/  IADD3 R13, P1, PT, R13, -0x8, RZ ;  /* 0xfffffff80d0d7810 */ /* 0x000fe20007f3e0ff */
[----:B------:R0:W1:Y:S03]  /*04d0*/  LDS R15, [R10] ;  /* 0x000000000a0f7984 */ /* 0x0000660000000800 */
[----:B------:R-:W-:Y:S02]  /*04e0*/  IADD3.X R12, PT, PT, R12, -0x1, RZ, P1, !PT ;  /* 0xffffffff0c0c7810 */ /* 0x000fe40000ffe4ff */
[----:B------:R-:W-:Y:S01]  /*04f0*/  ISETP.NE.U32.AND P1, PT, R13, RZ, PT ;  /* 0x000000ff0d00720c */ /* 0x000fe20003f25070 */
[----:B0-----:R-:W-:-:S03]  /*0500*/  IMAD R10, R27, 0x20, R10 ;  /* 0x000000201b0a7824 */ /* 0x001fc600078e020a */
[----:B------:R-:W-:Y:S01]  /*0510*/  ISETP.NE.AND.EX P1, PT, R12, RZ, PT, P1 ;  /* 0x000000ff0c00720c */ /* 0x000fe20003f25310 */
[----:B-1---5:R-:W-:Y:S02]  /*0520*/  FFMA R15, R28, R15, R25 ;  /* 0x0000000f1c0f7223 */ /* 0x022fe40000000019 */
[----:B------:R-:W-:Y:S04]  /*0530*/  LDS R28, [R11+-0xc] ;  /* 0xfffff4000b1c7984 */ /* 0x000fe80000000800 */
[----:B------:R-:W0:Y:S02]  /*0540*/  LDS R25, [R14] ;  /* 0x000000000e197984 */ /* 0x000e240000000800 */
[----:B0-----:R-:W-:Y:S01]  /*0550*/  FFMA R15, R28, R25, R15 ;  /* 0x000000191c0f7223 */ /* 0x001fe2000000000f */
[C---:B------:R-:W-:Y:S01]  /*0560*/  IMAD R25, R27.reuse, 0x4, R14 ;  /* 0x000000041b197824 */ /* 0x040fe200078e020e */
[----:B------:R-:W-:Y:S04]  /*0570*/  LDS R28, [R11+-0x8] ;  /* 0xfffff8000b1c7984 */ /* 0x000fe80000000800 */
[----:B------:R-:W0:Y:S02]  /*0580*/  LDS R29, [R25] ;  /* 0x00000000191d7984 */ /* 0x000e240000000800 */
[----:B0-----:R-:W-:Y:S01]  /*0590*/  FFMA R15, R28, R29, R15 ;  /* 0x0000001d1c0f7223 */ /* 0x001fe2000000000f */
[C---:B------:R-:W-:Y:S01]  /*05a0*/  LEA R29, R27.reuse, R25, 0x2 ;  /* 0x000000191b1d7211 */ /* 0x040fe200078e10ff */
[----:B------:R-:W-:Y:S04]  /*05b0*/  LDS R28, [R11+-0x4] ;  /* 0xfffffc000b1c7984 */ /* 0x000fe80000000800 */
[----:B------:R-:W0:Y:S02]  /*05c0*/  LDS R14, [R29] ;  /* 0x000000001d0e7984 */ /* 0x000e240000000800 */
[----:B0-----:R-:W-:Y:S01]  /*05d0*/  FFMA R15, R28, R14, R15 ;  /* 0x0000000e1c0f7223 */ /* 0x001fe2000000000f */
[C---:B------:R-:W-:Y:S01]  /*05e0*/  IMAD R28, R27.reuse, 0x4, R29 ;  /* 0x000000041b1c7824 */ /* 0x040fe200078e021d */
[----:B------:R-:W-:Y:S04]  /*05f0*/  LDS R14, [R11] ;  /* 0x000000000b0e7984 */ /* 0x000fe80000000800 */
[----:B------:R0:W1:Y:S02]  /*0600*/  LDS R25, [R28] ;  /* 0x000000001c197984 */ /* 0x0000640000000800 */
[----:B0-----:R-:W-:Y:S01]  /*0610*/  LEA R28, R27, R28, 0x2 ;  /* 0x0000001c1b1c7211 */ /* 0x001fe200078e10ff */
[----:B-1----:R-:W-:-:S02]  /*0620*/  FFMA R14, R14, R25, R15 ;  /* 0x000000190e0e7223 */ /* 0x002fc4000000000f */
[----:B------:R-:W-:Y:S04]  /*0630*/  LDS R15, [R11+0x4] ;  /* 0x000004000b0f7984 */ /* 0x000fe80000000800 */
[----:B------:R-:W0:Y:S02]  /*0640*/  LDS R25, [R28] ;  /* 0x000000001c197984 */ /* 0x000e240000000800 */
[----:B0-----:R-:W-:Y:S01]  /*0650*/  FFMA R14, R15, R25, R14 ;  /* 0x000000190f0e7223 */ /* 0x001fe2000000000e */
[C---:B------:R-:W-:Y:S01]  /*0660*/  IMAD R25, R27.reuse, 0x4, R28 ;  /* 0x000000041b197824 */ /* 0x040fe200078e021c */
[----:B------:R-:W-:Y:S04]  /*0670*/  LDS R15, [R11+0x8] ;  /* 0x000008000b0f7984 */ /* 0x000fe80000000800 */
[----:B------:R0:W1:Y:S02]  /*0680*/  LDS R29, [R25] ;  /* 0x00000000191d7984 */ /* 0x0000640000000800 */
[----:B0-----:R-:W-:Y:S01]  /*0690*/  LEA R25, R27, R25, 0x2 ;  /* 0x000000191b197211 */ /* 0x001fe200078e10ff */
[----:B-1----:R-:W-:-:S04]  /*06a0*/  FFMA R14, R15, R29, R14 ;  /* 0x0000001d0f0e7223 */ /* 0x002fc8000000000e */
[----:B------:R-:W-:Y:S04]  /*06b0*/  LDS R29, [R25] ;  /* 0x00000000191d7984 */ /* 0x000fe80000000800 */
[----:B------:R0:W1:Y:S02]  /*06c0*/  LDS R15, [R11+0xc] ;  /* 0x00000c000b0f7984 */ /* 0x0000640000000800 */
[----:B0-----:R-:W-:Y:S01]  /*06d0*/  IADD3 R11, PT, PT, R11, 0x20, RZ ;  /* 0x000000200b0b7810 */ /* 0x001fe20007ffe0ff */
[----:B-1----:R-:W-:Y:S01]  /*06e0*/  FFMA R25, R15, R29, R14 ;  /* 0x0000001d0f197223 */ /* 0x002fe2000000000e */
[----:B------:R-:W-:Y:S06]  /*06f0*/  @P1 BRA `(.L_x_11) ;  /* 0xfffffffc00681947 */ /* 0x000fec000383ffff */
[----:B------:R-:W-:-:S07]  /*0700*/  IMAD.MOV.U32 R10, RZ, RZ, R22 ;  /* 0x000000ffff0a7224 */ /* 0x000fce00078e0016 */
.L_x_10:
[----:B------:R-:W-:-:S13]  /*0710*/  LOP3.LUT P1, RZ, R27, 0x7, RZ, 0xc0, !PT ;  /* 0x000000071bff7812 */ /* 0x000fda000782c0ff */
[----:B------:R-:W-:Y:S05]  /*0720*/  @!P1 BRA `(.L_x_12) ;  /* 0x0000000000f49947 */ /* 0x000fea0003800000 */
[----:B------:R-:W-:Y:S01]  /*0730*/  ISETP.NE.AND P1, PT, R26, RZ, PT ;  /* 0x000000ff1a00720c */ /* 0x000fe20003f25270 */
[----:B------:R-:W-:-:S12]  /*0740*/  @!P2 BRA `(.L_x_13) ;  /* 0x000000000064a947 */ /* 0x000fd80003800000 */
[----:B------:R-:W1:Y:S01]  /*0750*/  S2UR UR5, SR_CgaCtaId ;  /* 0x00000000000579c3 */ /* 0x000e620000008800 */
[----:B------:R-:W-:Y:S01]  /*0760*/  UMOV UR4, 0x400 ;  /* 0x0000040000047882 */ /* 0x000fe20000000000 */
[-C--:B------:R-:W-:Y:S01]  /*0770*/  IMAD R12, R27, R10.reuse, R8 ;  /* 0x0000000a1b0c7224 */ /* 0x080fe200078e0208 */
[----:B------:R-:W-:Y:S01]  /*0780*/  UIADD3 UR6, UPT, UPT, UR4, 0x1000, URZ ;  /* 0x0000100004067890 */ /* 0x000fe2000fffe0ff */
[----:B------:R-:W-:Y:S02]  /*0790*/  IADD3 R11, PT, PT, R23, R10, RZ ;  /* 0x0000000a170b7210 */ /* 0x000fe40007ffe0ff */
[----:B------:R-:W-:Y:S01]  /*07a0*/  IADD3 R10, PT, PT, R10, 0x4, RZ ;  /* 0x000000040a0a7810 */ /* 0x000fe20007ffe0ff */
[----:B-1----:R-:W-:Y:S02]  /*07b0*/  ULEA UR4, UR5, UR4, 0x18 ;  /* 0x0000000405047291 */ /* 0x002fe4000f8ec0ff */
[----:B------:R-:W-:-:S04]  /*07c0*/  ULEA UR6, UR5, UR6, 0x18 ;  /* 0x0000000605067291 */ /* 0x000fc8000f8ec0ff */
[----:B------:R-:W-:Y:S02]  /*07d0*/  LEA R11, R11, UR4, 0x2 ;  /* 0x000000040b0b7c11 */ /* 0x000fe4000f8e10ff */
[----:B0-----:R-:W-:-:S03]  /*07e0*/  LEA R14, R12, UR6, 0x2 ;  /* 0x000000060c0e7c11 */ /* 0x001fc6000f8e10ff */
[----:B------:R-:W-:Y:S02]  /*07f0*/  LDS R12, [R11] ;  /* 0x000000000b0c7984 */ /* 0x000fe40000000800 */
[C---:B------:R-:W-:Y:S02]  /*0800*/  IMAD R15, R27.reuse, 0x4, R14 ;  /* 0x000000041b0f7824 */ /* 0x040fe400078e020e */
[----:B------:R-:W0:Y:S03]  /*0810*/  LDS R13, [R14] ;  /* 0x000000000e0d7984 */ /* 0x000e260000000800 */
[C---:B------:R-:W-:Y:S02]  /*0820*/  LEA R28, R27.reuse, R15, 0x2 ;  /* 0x0000000f1b1c7211 */ /* 0x040fe400078e10ff */
[----:B------:R-:W-:Y:S03]  /*0830*/  LDS R15, [R15] ;  /* 0x000000000f0f7984 */ /* 0x000fe60000000800 */
[----:B------:R-:W-:Y:S01]  /*0840*/  IMAD R29, R27, 0x4, R28 ;  /* 0x000000041b1d7824 */ /* 0x000fe200078e021c */
[----:B------:R-:W-:Y:S04]  /*0850*/  LDS R14, [R28] ;  /* 0x000000001c0e7984 */ /* 0x000fe80000000800 */
[----:B------:R-:W-:Y:S04]  /*0860*/  LDS R28, [R11+0xc] ;  /* 0x00000c000b1c7984 */ /* 0x000fe80000000800 */
[----:B------:R-:W-:Y:S01]  /*0870*/  LDS R29, [R29] ;  /* 0x000000001d1d7984 */ /* 0x000fe20000000800 */
[----:B0----5:R-:W-:-:S03]  /*0880*/  FFMA R25, R12, R13, R25 ;  /* 0x0000000d0c197223 */ /* 0x021fc60000000019 */
[----:B------:R-:W0:Y:S04]  /*0890*/  LDS R12, [R11+0x4] ;  /* 0x000004000b0c7984 */ /* 0x000e280000000800 */
[----:B------:R-:W1:Y:S01]  /*08a0*/  LDS R13, [R11+0x8] ;  /* 0x000008000b0d7984 */ /* 0x000e620000000800 */
[----:B0-----:R-:W-:-:S04]  /*08b0*/  FFMA R12, R12, R15, R25 ;  /* 0x0000000f0c0c7223 */ /* 0x001fc80000000019 */
[----:B-1----:R-:W-:-:S04]  /*08c0*/  FFMA R13, R13, R14, R12 ;  /* 0x0000000e0d0d7223 */ /* 0x002fc8000000000c */
[----:B------:R-:W-:-:S07]  /*08d0*/  FFMA R25, R28, R29, R13 ;  /* 0x0000001d1c197223 */ /* 0x000fce000000000d */
.L_x_13:
[----:B------:R-:W-:Y:S05]  /*08e0*/  @!P1 BRA `(.L_x_12) ;  /* 0x0000000000849947 */ /* 0x000fea0003800000 */
[----:B------:R-:W-:Y:S02]  /*08f0*/  ISETP.NE.AND P1, PT, R26, 0x1, PT ;  /* 0x000000011a00780c */ /* 0x000fe40003f25270 */
[----:B------:R-:W-:-:S11]  /*0900*/  LOP3.LUT P3, RZ, R27, 0x1, RZ, 0xc0, !PT ;  /* 0x000000011bff7812 */ /* 0x000fd6000786c0ff */
[----:B------:R-:W-:Y:S05]  /*0910*/  @!P1 BRA `(.L_x_14) ;  /* 0x0000000000449947 */ /* 0x000fea0003800000 */
[----:B------:R-:W1:Y:S01]  /*0920*/  S2UR UR5, SR_CgaCtaId ;  /* 0x00000000000579c3 */ /* 0x000e620000008800 */
[----:B------:R-:W-:Y:S01]  /*0930*/  UMOV UR4, 0x400 ;  /* 0x0000040000047882 */ /* 0x000fe20000000000 */
[----:B------:R-:W-:Y:S01]  /*0940*/  IMAD R12, R27, R10, R8 ;  /* 0x0000000a1b0c7224 */ /* 0x000fe200078e0208 */
[----:B------:R-:W-:Y:S01]  /*0950*/  UIADD3 UR6, UPT, UPT, UR4, 0x1000, URZ ;  /* 0x0000100004067890 */ /* 0x000fe2000fffe0ff */
[----:B------:R-:W-:Y:S02]  /*0960*/  IMAD.IADD R11, R23, 0x1, R10 ;  /* 0x00000001170b7824 */ /* 0x000fe400078e020a */
[----:B------:R-:W-:Y:S01]  /*0970*/  VIADD R10, R10, 0x2 ;  /* 0x000000020a0a7836 */ /* 0x000fe20000000000 */
[----:B-1----:R-:W-:Y:S02]  /*0980*/  ULEA UR6, UR5, UR6, 0x18 ;  /* 0x0000000605067291 */ /* 0x002fe4000f8ec0ff */
[----:B------:R-:W-:-:S04]  /*0990*/  ULEA UR4, UR5, UR4, 0x18 ;  /* 0x0000000405047291 */ /* 0x000fc8000f8ec0ff */
[----:B0-----:R-:W-:Y:S02]  /*09a0*/  LEA R14, R12, UR6, 0x2 ;  /* 0x000000060c0e7c11 */ /* 0x001fe4000f8e10ff */
[----:B------:R-:W-:Y:S02]  /*09b0*/  LEA R11, R11, UR4, 0x2 ;  /* 0x000000040b0b7c11 */ /* 0x000fe4000f8e10ff */
[----:B------:R-:W-:Y:S02]  /*09c0*/  LEA R15, R27, R14, 0x2 ;  /* 0x0000000e1b0f7211 */ /* 0x000fe400078e10ff */
[----:B------:R-:W-:Y:S04]  /*09d0*/  LDS R14, [R14] ;  /* 0x000000000e0e7984 */ /* 0x000fe80000000800 */
[----:B------:R-:W0:Y:S04]  /*09e0*/  LDS R12, [R11] ;  /* 0x000000000b0c7984 */ /* 0x000e280000000800 */
[----:B------:R-:W-:Y:S04]  /*09f0*/  LDS R13, [R11+0x4] ;  /* 0x000004000b0d7984 */ /* 0x000fe80000000800 */
[----:B------:R-:W1:Y:S01]  /*0a00*/  LDS R15, [R15] ;  /* 0x000000000f0f7984 */ /* 0x000e620000000800 */
[----:B0----5:R-:W-:-:S04]  /*0a10*/  FFMA R12, R12, R14, R25 ;  /* 0x0000000e0c0c7223 */ /* 0x021fc80000000019 */
[----:B-1----:R-:W-:-:S07]  /*0a20*/  FFMA R25, R13, R15, R12 ;  /* 0x0000000f0d197223 */ /* 0x002fce000000000c */
.L_x_14:
[----:B------:R-:W-:Y:S05]  /*0a30*/  @!P3 BRA `(.L_x_12) ;  /* 0x000000000030b947 */ /* 0x000fea0003800000 */
[----:B------:R-:W1:Y:S01]  /*0a40*/  S2UR UR5, SR_CgaCtaId ;  /* 0x00000000000579c3 */ /* 0x000e620000008800 */
[----:B------:R-:W-:Y:S01]  /*0a50*/  UMOV UR4, 0x400 ;  /* 0x0000040000047882 */ /* 0x000fe20000000000 */
[-C--:B------:R-:W-:Y:S01]  /*0a60*/  IADD3 R11, PT, PT, R23, R10.reuse, RZ ;  /* 0x0000000a170b7210 */ /* 0x080fe20007ffe0ff */
[----:B------:R-:W-:Y:S01]  /*0a70*/  UIADD3 UR6, UPT, UPT, UR4, 0x1000, URZ ;  /* 0x0000100004067890 */ /* 0x000fe2000fffe0ff */
[----:B------:R-:W-:-:S03]  /*0a80*/  IMAD R10, R27, R10, R8 ;  /* 0x0000000a1b0a7224 */ /* 0x000fc600078e0208 */
[----:B-1----:R-:W-:Y:S02]  /*0a90*/  ULEA UR6, UR5, UR6, 0x18 ;  /* 0x0000000605067291 */ /* 0x002fe4000f8ec0ff */
[----:B------:R-:W-:-:S04]  /*0aa0*/  ULEA UR4, UR5, UR4, 0x18 ;  /* 0x0000000405047291 */ /* 0x000fc8000f8ec0ff */
[----:B------:R-:W-:Y:S02]  /*0ab0*/  LEA R12, R10, UR6, 0x2 ;  /* 0x000000060a0c7c11 */ /* 0x000fe4000f8e10ff */
[----:B------:R-:W-:-:S04]  /*0ac0*/  LEA R11, R11, UR4, 0x2 ;  /* 0x000000040b0b7c11 */ /* 0x000fc8000f8e10ff */
[----:B------:R-:W-:Y:S04]  /*0ad0*/  LDS R12, [R12] ;  /* 0x000000000c0c7984 */ /* 0x000fe80000000800 */
[----:B------:R-:W1:Y:S02]  /*0ae0*/  LDS R10, [R11] ;  /* 0x000000000b0a7984 */ /* 0x000e640000000800 */
[----:B-1---5:R-:W-:-:S07]  /*0af0*/  FFMA R25, R10, R12, R25 ;  /* 0x0000000c0a197223 */ /* 0x022fce0000000019 */
.L_x_12:
[----:B------:R-:W-:Y:S06]  /*0b00*/  BAR.SYNC.DEFER_BLOCKING 0x0 ;  /* 0x0000000000007b1d */ /* 0x000fec0000010000 */
[----:B------:R-:W-:Y:S05]  /*0b10*/  @!P0 BRA `(.L_x_15) ;  /* 0xfffffff400e08947 */ /* 0x000fea000383ffff */
.L_x_9:
[----:B-----5:R-:W-:Y:S01]  /*0b20*/  STG.E desc[UR8][R4.64], R25 ;  /* 0x0000001904007986 */ /* 0x020fe2000c101908 */
[----:B------:R-:W-:Y:S05]  /*0b30*/  EXIT ;  /* 0x000000000000794d */ /* 0x000fea0003800000 */
.L_x_16:
        /* <DEDUP_REMOVED lines=12> */
.L_x_18:


//--------------------- .nv.shared._Z16count_zero_elemsPKfmPf --------------------------
	.section	.nv.shared._Z16count_zero_elemsPKfmPf,"aw",@nobits
	.sectionflags	@""
	.align	4
.nv.shared._Z16count_zero_elemsPKfmPf:
	.zero		5120


//--------------------- .nv.shared.reserved.0     --------------------------
	.section	.nv.shared.reserved.0,"aw",@nobits
	.weak		__nv_reservedSMEM_offset_0_alias
	.size		__nv_reservedSMEM_offset_0_alias, 0, 64
	.other		__nv_reservedSMEM_offset_0_alias,@"STO_CUDA_RESERVED_SHARED STV_DEFAULT"
__nv_reservedSMEM_offset_0_alias:
	.zero		0
	.zero		64


//--------------------- .nv.shared._Z9cuda_gemmPKfS0_Pfm --------------------------
	.section	.nv.shared._Z9cuda_gemmPKfS0_Pfm,"aw",@nobits
	.sectionflags	@""
	.align	4
.nv.shared._Z9cuda_gemmPKfS0_Pfm:
	.zero		9216


//--------------------- .nv.constant0._Z16count_zero_elemsPKfmPf --------------------------
	.section	.nv.constant0._Z16count_zero_elemsPKfmPf,"a",@progbits
	.sectionflags	@""
	.align	4
.nv.constant0._Z16count_zero_elemsPKfmPf:
	.zero		920


//--------------------- .nv.constant0._Z9cuda_gemmPKfS0_Pfm --------------------------
	.section	.nv.constant0._Z9cuda_gemmPKfS0_Pfm,"a",@progbits
	.sectionflags	@""
	.align	4
.nv.constant0._Z9cuda_gemmPKfS0_Pfm:
	.zero		928


//--------------------- SYMBOLS --------------------------

	.type		.nv.reservedSmem.offset0,@object
	.size		.nv.reservedSmem.offset0,0x4
	.type		.nv.reservedSmem.cap,@object
	.size		.nv.reservedSmem.cap,0x4
